//
// Generated by NVIDIA NVVM Compiler
//
// Compiler Build ID: CL-36424714
// Cuda compilation tools, release 13.0, V13.0.88
// Based on NVVM 20.0.0
//

.version 9.0
.target sm_100
.address_size 64

	// .globl	_Z19kmeansReducerKerneliPKiS0_PiPKvPv

.visible .entry _Z19kmeansReducerKerneliPKiS0_PiPKvPv(
	.param .u32 _Z19kmeansReducerKerneliPKiS0_PiPKvPv_param_0,
	.param .u64 .ptr .align 1 _Z19kmeansReducerKerneliPKiS0_PiPKvPv_param_1,
	.param .u64 .ptr .align 1 _Z19kmeansReducerKerneliPKiS0_PiPKvPv_param_2,
	.param .u64 .ptr .align 1 _Z19kmeansReducerKerneliPKiS0_PiPKvPv_param_3,
	.param .u64 .ptr .align 1 _Z19kmeansReducerKerneliPKiS0_PiPKvPv_param_4,
	.param .u64 .ptr .align 1 _Z19kmeansReducerKerneliPKiS0_PiPKvPv_param_5
)
{
	.reg .pred 	%p<20>;
	.reg .b32 	%r<131>;
	.reg .b32 	%f<83>;
	.reg .b64 	%rd<62>;

	ld.param.u64 	%rd18, [_Z19kmeansReducerKerneliPKiS0_PiPKvPv_param_1];
	ld.param.u64 	%rd19, [_Z19kmeansReducerKerneliPKiS0_PiPKvPv_param_2];
	ld.param.u64 	%rd20, [_Z19kmeansReducerKerneliPKiS0_PiPKvPv_param_3];
	ld.param.u64 	%rd21, [_Z19kmeansReducerKerneliPKiS0_PiPKvPv_param_4];
	ld.param.u64 	%rd22, [_Z19kmeansReducerKerneliPKiS0_PiPKvPv_param_5];
	cvta.to.global.u64 	%rd1, %rd21;
	cvta.to.global.u64 	%rd2, %rd22;
	cvta.to.global.u64 	%rd3, %rd18;
	cvta.to.global.u64 	%rd23, %rd20;
	cvta.to.global.u64 	%rd24, %rd19;
	mov.u32 	%r1, %ctaid.x;
	mul.wide.u32 	%rd25, %r1, 4;
	add.s64 	%rd26, %rd24, %rd25;
	ld.global.u32 	%r47, [%rd26];
	add.s64 	%rd27, %rd23, %rd25;
	st.global.u32 	[%rd27], %r47;
	mul.lo.s32 	%r48, %r1, -858993459;
	setp.gt.u32 	%p1, %r48, 858993459;
	@%p1 bra 	$L__BB0_15;
	ld.global.u32 	%r2, [%rd3];
	mul.lo.s32 	%r52, %r2, %r1;
	cvt.u64.u32 	%rd4, %r52;
	setp.lt.s32 	%p11, %r2, 1;
	mov.b32 	%r125, 0;
	@%p11 bra 	$L__BB0_14;
	and.b32  	%r3, %r2, 15;
	setp.lt.u32 	%p12, %r2, 16;
	mov.b32 	%r118, 0;
	mov.u32 	%r125, %r118;
	@%p12 bra 	$L__BB0_5;
	and.b32  	%r118, %r2, 2147483632;
	neg.s32 	%r112, %r118;
	shl.b64 	%rd43, %rd4, 2;
	add.s64 	%rd44, %rd43, %rd1;
	add.s64 	%rd58, %rd44, 32;
	mov.b32 	%r125, 0;
$L__BB0_4:
	.pragma "nounroll";
	ld.global.u32 	%r56, [%rd58+-32];
	add.s32 	%r57, %r56, %r125;
	ld.global.u32 	%r58, [%rd58+-28];
	add.s32 	%r59, %r58, %r57;
	ld.global.u32 	%r60, [%rd58+-24];
	add.s32 	%r61, %r60, %r59;
	ld.global.u32 	%r62, [%rd58+-20];
	add.s32 	%r63, %r62, %r61;
	ld.global.u32 	%r64, [%rd58+-16];
	add.s32 	%r65, %r64, %r63;
	ld.global.u32 	%r66, [%rd58+-12];
	add.s32 	%r67, %r66, %r65;
	ld.global.u32 	%r68, [%rd58+-8];
	add.s32 	%r69, %r68, %r67;
	ld.global.u32 	%r70, [%rd58+-4];
	add.s32 	%r71, %r70, %r69;
	ld.global.u32 	%r72, [%rd58];
	add.s32 	%r73, %r72, %r71;
	ld.global.u32 	%r74, [%rd58+4];
	add.s32 	%r75, %r74, %r73;
	ld.global.u32 	%r76, [%rd58+8];
	add.s32 	%r77, %r76, %r75;
	ld.global.u32 	%r78, [%rd58+12];
	add.s32 	%r79, %r78, %r77;
	ld.global.u32 	%r80, [%rd58+16];
	add.s32 	%r81, %r80, %r79;
	ld.global.u32 	%r82, [%rd58+20];
	add.s32 	%r83, %r82, %r81;
	ld.global.u32 	%r84, [%rd58+24];
	add.s32 	%r85, %r84, %r83;
	ld.global.u32 	%r86, [%rd58+28];
	add.s32 	%r125, %r86, %r85;
	add.s32 	%r112, %r112, 16;
	add.s64 	%rd58, %rd58, 64;
	setp.ne.s32 	%p13, %r112, 0;
	@%p13 bra 	$L__BB0_4;
$L__BB0_5:
	setp.eq.s32 	%p14, %r3, 0;
	@%p14 bra 	$L__BB0_14;
	and.b32  	%r13, %r2, 7;
	setp.lt.u32 	%p15, %r3, 8;
	@%p15 bra 	$L__BB0_8;
	cvt.u64.u32 	%rd45, %r118;
	add.s64 	%rd46, %rd45, %rd4;
	shl.b64 	%rd47, %rd46, 2;
	add.s64 	%rd48, %rd1, %rd47;
	ld.global.u32 	%r88, [%rd48];
	add.s32 	%r89, %r88, %r125;
	ld.global.u32 	%r90, [%rd48+4];
	add.s32 	%r91, %r90, %r89;
	ld.global.u32 	%r92, [%rd48+8];
	add.s32 	%r93, %r92, %r91;
	ld.global.u32 	%r94, [%rd48+12];
	add.s32 	%r95, %r94, %r93;
	ld.global.u32 	%r96, [%rd48+16];
	add.s32 	%r97, %r96, %r95;
	ld.global.u32 	%r98, [%rd48+20];
	add.s32 	%r99, %r98, %r97;
	ld.global.u32 	%r100, [%rd48+24];
	add.s32 	%r101, %r100, %r99;
	ld.global.u32 	%r102, [%rd48+28];
	add.s32 	%r125, %r102, %r101;
	add.s32 	%r118, %r118, 8;
$L__BB0_8:
	setp.eq.s32 	%p16, %r13, 0;
	@%p16 bra 	$L__BB0_14;
	and.b32  	%r19, %r2, 3;
	setp.lt.u32 	%p17, %r13, 4;
	@%p17 bra 	$L__BB0_11;
	cvt.u64.u32 	%rd49, %r118;
	add.s64 	%rd50, %rd49, %rd4;
	shl.b64 	%rd51, %rd50, 2;
	add.s64 	%rd52, %rd1, %rd51;
	ld.global.u32 	%r104, [%rd52];
	add.s32 	%r105, %r104, %r125;
	ld.global.u32 	%r106, [%rd52+4];
	add.s32 	%r107, %r106, %r105;
	ld.global.u32 	%r108, [%rd52+8];
	add.s32 	%r109, %r108, %r107;
	ld.global.u32 	%r110, [%rd52+12];
	add.s32 	%r125, %r110, %r109;
	add.s32 	%r118, %r118, 4;
$L__BB0_11:
	setp.eq.s32 	%p18, %r19, 0;
	@%p18 bra 	$L__BB0_14;
	cvt.u64.u32 	%rd53, %r118;
	add.s64 	%rd54, %rd53, %rd4;
	shl.b64 	%rd55, %rd54, 2;
	add.s64 	%rd59, %rd1, %rd55;
	neg.s32 	%r123, %r19;
$L__BB0_13:
	.pragma "nounroll";
	ld.global.u32 	%r111, [%rd59];
	add.s32 	%r125, %r111, %r125;
	add.s64 	%rd59, %rd59, 4;
	add.s32 	%r123, %r123, 1;
	setp.ne.s32 	%p19, %r123, 0;
	@%p19 bra 	$L__BB0_13;
$L__BB0_14:
	add.s64 	%rd57, %rd2, %rd25;
	st.global.u32 	[%rd57], %r125;
	bra.uni 	$L__BB0_29;
$L__BB0_15:
	ld.global.u32 	%r31, [%rd3];
	mul.lo.s32 	%r49, %r31, %r1;
	cvt.u64.u32 	%rd11, %r49;
	setp.lt.s32 	%p2, %r31, 1;
	mov.f32 	%f82, 0f00000000;
	@%p2 bra 	$L__BB0_28;
	and.b32  	%r32, %r31, 15;
	setp.lt.u32 	%p3, %r31, 16;
	mov.f32 	%f82, 0f00000000;
	mov.b32 	%r128, 0;
	@%p3 bra 	$L__BB0_19;
	and.b32  	%r128, %r31, 2147483632;
	neg.s32 	%r126, %r128;
	shl.b64 	%rd28, %rd11, 2;
	add.s64 	%rd29, %rd28, %rd1;
	add.s64 	%rd60, %rd29, 32;
	mov.f32 	%f82, 0f00000000;
$L__BB0_18:
	.pragma "nounroll";
	ld.global.f32 	%f18, [%rd60+-32];
	add.f32 	%f19, %f82, %f18;
	ld.global.f32 	%f20, [%rd60+-28];
	add.f32 	%f21, %f19, %f20;
	ld.global.f32 	%f22, [%rd60+-24];
	add.f32 	%f23, %f21, %f22;
	ld.global.f32 	%f24, [%rd60+-20];
	add.f32 	%f25, %f23, %f24;
	ld.global.f32 	%f26, [%rd60+-16];
	add.f32 	%f27, %f25, %f26;
	ld.global.f32 	%f28, [%rd60+-12];
	add.f32 	%f29, %f27, %f28;
	ld.global.f32 	%f30, [%rd60+-8];
	add.f32 	%f31, %f29, %f30;
	ld.global.f32 	%f32, [%rd60+-4];
	add.f32 	%f33, %f31, %f32;
	ld.global.f32 	%f34, [%rd60];
	add.f32 	%f35, %f33, %f34;
	ld.global.f32 	%f36, [%rd60+4];
	add.f32 	%f37, %f35, %f36;
	ld.global.f32 	%f38, [%rd60+8];
	add.f32 	%f39, %f37, %f38;
	ld.global.f32 	%f40, [%rd60+12];
	add.f32 	%f41, %f39, %f40;
	ld.global.f32 	%f42, [%rd60+16];
	add.f32 	%f43, %f41, %f42;
	ld.global.f32 	%f44, [%rd60+20];
	add.f32 	%f45, %f43, %f44;
	ld.global.f32 	%f46, [%rd60+24];
	add.f32 	%f47, %f45, %f46;
	ld.global.f32 	%f48, [%rd60+28];
	add.f32 	%f82, %f47, %f48;
	add.s32 	%r126, %r126, 16;
	add.s64 	%rd60, %rd60, 64;
	setp.ne.s32 	%p4, %r126, 0;
	@%p4 bra 	$L__BB0_18;
$L__BB0_19:
	setp.eq.s32 	%p5, %r32, 0;
	@%p5 bra 	$L__BB0_28;
	and.b32  	%r38, %r31, 7;
	setp.lt.u32 	%p6, %r32, 8;
	@%p6 bra 	$L__BB0_22;
	cvt.u64.u32 	%rd30, %r128;
	add.s64 	%rd31, %rd30, %rd11;
	shl.b64 	%rd32, %rd31, 2;
	add.s64 	%rd33, %rd1, %rd32;
	ld.global.f32 	%f50, [%rd33];
	add.f32 	%f51, %f82, %f50;
	ld.global.f32 	%f52, [%rd33+4];
	add.f32 	%f53, %f51, %f52;
	ld.global.f32 	%f54, [%rd33+8];
	add.f32 	%f55, %f53, %f54;
	ld.global.f32 	%f56, [%rd33+12];
	add.f32 	%f57, %f55, %f56;
	ld.global.f32 	%f58, [%rd33+16];
	add.f32 	%f59, %f57, %f58;
	ld.global.f32 	%f60, [%rd33+20];
	add.f32 	%f61, %f59, %f60;
	ld.global.f32 	%f62, [%rd33+24];
	add.f32 	%f63, %f61, %f62;
	ld.global.f32 	%f64, [%rd33+28];
	add.f32 	%f82, %f63, %f64;
	add.s32 	%r128, %r128, 8;
$L__BB0_22:
	setp.eq.s32 	%p7, %r38, 0;
	@%p7 bra 	$L__BB0_28;
	and.b32  	%r41, %r31, 3;
	setp.lt.u32 	%p8, %r38, 4;
	@%p8 bra 	$L__BB0_25;
	cvt.u64.u32 	%rd34, %r128;
	add.s64 	%rd35, %rd34, %rd11;
	shl.b64 	%rd36, %rd35, 2;
	add.s64 	%rd37, %rd1, %rd36;
	ld.global.f32 	%f66, [%rd37];
	add.f32 	%f67, %f82, %f66;
	ld.global.f32 	%f68, [%rd37+4];
	add.f32 	%f69, %f67, %f68;
	ld.global.f32 	%f70, [%rd37+8];
	add.f32 	%f71, %f69, %f70;
	ld.global.f32 	%f72, [%rd37+12];
	add.f32 	%f82, %f71, %f72;
	add.s32 	%r128, %r128, 4;
$L__BB0_25:
	setp.eq.s32 	%p9, %r41, 0;
	@%p9 bra 	$L__BB0_28;
	cvt.u64.u32 	%rd38, %r128;
	add.s64 	%rd39, %rd38, %rd11;
	shl.b64 	%rd40, %rd39, 2;
	add.s64 	%rd61, %rd1, %rd40;
	neg.s32 	%r130, %r41;
$L__BB0_27:
	.pragma "nounroll";
	ld.global.f32 	%f73, [%rd61];
	add.f32 	%f82, %f82, %f73;
	add.s64 	%rd61, %rd61, 4;
	add.s32 	%r130, %r130, 1;
	setp.ne.s32 	%p10, %r130, 0;
	@%p10 bra 	$L__BB0_27;
$L__BB0_28:
	add.s64 	%rd42, %rd2, %rd25;
	st.global.f32 	[%rd42], %f82;
$L__BB0_29:
	ret;

}


// ===== COMPILED SASS (sm_100) =====

	.target	sm_100

	.elftype	@"ET_EXEC"


//--------------------- .note.nv.tkinfo           --------------------------
	.section	.note.nv.tkinfo,"",@"SHT_NOTE"
	.sectionflags	@"SHF_NOTE_NV_TKINFO"
	.tkinfo
        /*0018*/ 	.word	0x00000002
        /*0030*/ 	.string	""
        /*0030*/ 	.string	"ptxas"
        /*0030*/ 	.string	"Cuda compilation tools, release 13.0, V13.0.88"
        /*0030*/ 	.string	"Build cuda_13.0.r13.0/compiler.36424714_0"
        /*0030*/ 	.string	"-arch sm_100 -m 64 "



//--------------------- .note.nv.cuinfo           --------------------------
	.section	.note.nv.cuinfo,"",@"SHT_NOTE"
	.sectionflags	@"SHF_NOTE_NV_CUINFO"
        /*0018*/ 	.short	0x0002
        /*001a*/ 	.short	0x0064
        /*001c*/ 	.short	0x0082
	.zero		2


//--------------------- .nv.info                  --------------------------
	.section	.nv.info,"",@"SHT_CUDA_INFO"
	.align	4


	//----- nvinfo : EIATTR_REGCOUNT
	.align		4
        /*0000*/ 	.byte	0x04, 0x2f
        /*0002*/ 	.short	(.L_1 - .L_0)
	.align		4
.L_0:
        /*0004*/ 	.word	index@(_Z19kmeansReducerKerneliPKiS0_PiPKvPv)
        /*0008*/ 	.word	0x0000001d


	//----- nvinfo : EIATTR_FRAME_SIZE
	.align		4
.L_1:
        /*000c*/ 	.byte	0x04, 0x11
        /*000e*/ 	.short	(.L_3 - .L_2)
	.align		4
.L_2:
        /*0010*/ 	.word	index@(_Z19kmeansReducerKerneliPKiS0_PiPKvPv)
        /*0014*/ 	.word	0x00000000


	//----- nvinfo : EIATTR_MIN_STACK_SIZE
	.align		4
.L_3:
        /*0018*/ 	.byte	0x04, 0x12
        /*001a*/ 	.short	(.L_5 - .L_4)
	.align		4
.L_4:
        /*001c*/ 	.word	index@(_Z19kmeansReducerKerneliPKiS0_PiPKvPv)
        /*0020*/ 	.word	0x00000000
.L_5:


//--------------------- .nv.compat                --------------------------
	.section	.nv.compat,"",@"SHT_CUDA_COMPAT_INFO"
	.align	4
        /*0000*/ 	.byte	0x02, 0x09, 0x00, 0x00, 0x02, 0x02, 0x01, 0x00, 0x02, 0x05, 0x05, 0x00, 0x03, 0x07, 0x01, 0x01
        /*0010*/ 	.byte	0x02, 0x03, 0x00, 0x00, 0x02, 0x06, 0x01, 0x00, 0x04, 0x0b, 0x08, 0x00, 0x09, 0x00, 0x00, 0x00
        /*0020*/ 	.byte	0x00, 0x00, 0x00, 0x00


//--------------------- .nv.info._Z19kmeansReducerKerneliPKiS0_PiPKvPv --------------------------
	.section	.nv.info._Z19kmeansReducerKerneliPKiS0_PiPKvPv,"",@"SHT_CUDA_INFO"
	.sectionflags	@""
	.align	4


	//----- nvinfo : EIATTR_CUDA_API_VERSION
	.align		4
        /*0000*/ 	.byte	0x04, 0x37
        /*0002*/ 	.short	(.L_7 - .L_6)
.L_6:
        /*0004*/ 	.word	0x00000082


	//----- nvinfo : EIATTR_KPARAM_INFO
	.align		4
.L_7:
        /*0008*/ 	.byte	0x04, 0x17
        /*000a*/ 	.short	(.L_9 - .L_8)
.L_8:
        /*000c*/ 	.word	0x00000000
        /*0010*/ 	.short	0x0005
        /*0012*/ 	.short	0x0028
        /*0014*/ 	.byte	0x00, 0xf5, 0x21, 0x00


	//----- nvinfo : EIATTR_KPARAM_INFO
	.align		4
.L_9:
        /*0018*/ 	.byte	0x04, 0x17
        /*001a*/ 	.short	(.L_11 - .L_10)
.L_10:
        /*001c*/ 	.word	0x00000000
        /*0020*/ 	.short	0x0004
        /*0022*/ 	.short	0x0020
        /*0024*/ 	.byte	0x00, 0xf5, 0x21, 0x00


	//----- nvinfo : EIATTR_KPARAM_INFO
	.align		4
.L_11:
        /*0028*/ 	.byte	0x04, 0x17
        /*002a*/ 	.short	(.L_13 - .L_12)
.L_12:
        /*002c*/ 	.word	0x00000000
        /*0030*/ 	.short	0x0003
        /*0032*/ 	.short	0x0018
        /*0034*/ 	.byte	0x00, 0xf5, 0x21, 0x00


	//----- nvinfo : EIATTR_KPARAM_INFO
	.align		4
.L_13:
        /*0038*/ 	.byte	0x04, 0x17
        /*003a*/ 	.short	(.L_15 - .L_14)
.L_14:
        /*003c*/ 	.word	0x00000000
        /*0040*/ 	.short	0x0002
        /*0042*/ 	.short	0x0010
        /*0044*/ 	.byte	0x00, 0xf5, 0x21, 0x00


	//----- nvinfo : EIATTR_KPARAM_INFO
	.align		4
.L_15:
        /*0048*/ 	.byte	0x04, 0x17
        /*004a*/ 	.short	(.L_17 - .L_16)
.L_16:
        /*004c*/ 	.word	0x00000000
        /*0050*/ 	.short	0x0001
        /*0052*/ 	.short	0x0008
        /*0054*/ 	.byte	0x00, 0xf5, 0x21, 0x00


	//----- nvinfo : EIATTR_KPARAM_INFO
	.align		4
.L_17:
        /*0058*/ 	.byte	0x04, 0x17
        /*005a*/ 	.short	(.L_19 - .L_18)
.L_18:
        /*005c*/ 	.word	0x00000000
        /*0060*/ 	.short	0x0000
        /*0062*/ 	.short	0x0000
        /*0064*/ 	.byte	0x00, 0xf0, 0x11, 0x00


	//----- nvinfo : EIATTR_SPARSE_MMA_MASK
	.align		4
.L_19:
        /*0068*/ 	.byte	0x03, 0x50
        /*006a*/ 	.short	0x0000


	//----- nvinfo : EIATTR_MAXREG_COUNT
	.align		4
        /*006c*/ 	.byte	0x03, 0x1b
        /*006e*/ 	.short	0x00ff


	//----- nvinfo : EIATTR_MERCURY_ISA_VERSION
	.align		4
        /*0070*/ 	.byte	0x03, 0x5f
        /*0072*/ 	.short	0x0101


	//----- nvinfo : EIATTR_VRC_CTA_INIT_COUNT
	.align		4
        /*0074*/ 	.byte	0x02, 0x4a
	.zero		1
	.zero		1


	//----- nvinfo : EIATTR_EXIT_INSTR_OFFSETS
	.align		4
        /*0078*/ 	.byte	0x04, 0x1c
        /*007a*/ 	.short	(.L_21 - .L_20)


	//   ....[0]....
.L_20:
        /*007c*/ 	.word	0x00000780


	//   ....[1]....
        /*0080*/ 	.word	0x00000f20


	//----- nvinfo : EIATTR_CBANK_PARAM_SIZE
	.align		4
.L_21:
        /*0084*/ 	.byte	0x03, 0x19
        /*0086*/ 	.short	0x0030


	//----- nvinfo : EIATTR_PARAM_CBANK
	.align		4
        /*0088*/ 	.byte	0x04, 0x0a
        /*008a*/ 	.short	(.L_23 - .L_22)
	.align		4
.L_22:
        /*008c*/ 	.word	index@(.nv.constant0._Z19kmeansReducerKerneliPKiS0_PiPKvPv)
        /*0090*/ 	.short	0x0380
        /*0092*/ 	.short	0x0030


	//----- nvinfo : EIATTR_SW_WAR
	.align		4
.L_23:
        /*0094*/ 	.byte	0x04, 0x36
        /*0096*/ 	.short	(.L_25 - .L_24)
.L_24:
        /*0098*/ 	.word	0x00000008
.L_25:


//--------------------- .nv.callgraph             --------------------------
	.section	.nv.callgraph,"",@"SHT_CUDA_CALLGRAPH"
	.align	4
	.sectionentsize	8
	.align		4
        /*0000*/ 	.word	0x00000000
	.align		4
        /*0004*/ 	.word	0xffffffff
	.align		4
        /*0008*/ 	.word	0x00000000
	.align		4
        /*000c*/ 	.word	0xfffffffe
	.align		4
        /*0010*/ 	.word	0x00000000
	.align		4
        /*0014*/ 	.word	0xfffffffd
	.align		4
        /*0018*/ 	.word	0x00000000
	.align		4
        /*001c*/ 	.word	0xfffffffc


//--------------------- .text._Z19kmeansReducerKerneliPKiS0_PiPKvPv --------------------------
	.section	.text._Z19kmeansReducerKerneliPKiS0_PiPKvPv,"ax",@progbits
	.align	128
        .global         _Z19kmeansReducerKerneliPKiS0_PiPKvPv
        .type           _Z19kmeansReducerKerneliPKiS0_PiPKvPv,@function
        .size           _Z19kmeansReducerKerneliPKiS0_PiPKvPv,(.L_x_14 - _Z19kmeansReducerKerneliPKiS0_PiPKvPv)
        .other          _Z19kmeansReducerKerneliPKiS0_PiPKvPv,@"STO_CUDA_ENTRY STV_DEFAULT"
_Z19kmeansReducerKerneliPKiS0_PiPKvPv:
.text._Z19kmeansReducerKerneliPKiS0_PiPKvPv:
[----:B------:R-:W-:Y:S01]  /*0000*/  LDC R1, c[0x0][0x37c] ;  /* 0x0000df00ff017b82 */ /* 0x000fe20000000800 */
[----:B------:R-:W0:Y:S07]  /*0010*/  S2R R0, SR_CTAID.X ;  /* 0x0000000000007919 */ /* 0x000e2e0000002500 */
[----:B------:R-:W0:Y:S01]  /*0020*/  LDC.64 R2, c[0x0][0x390] ;  /* 0x0000e400ff027b82 */ /* 0x000e220000000a00 */
[----:B------:R-:W1:Y:S07]  /*0030*/  LDCU.64 UR4, c[0x0][0x358] ;  /* 0x00006b00ff0477ac */ /* 0x000e6e0008000a00 */
[----:B------:R-:W2:Y:S01]  /*0040*/  LDC.64 R4, c[0x0][0x398] ;  /* 0x0000e600ff047b82 */ /* 0x000ea20000000a00 */
[----:B0-----:R-:W-:-:S06]  /*0050*/  IMAD.WIDE.U32 R2, R0, 0x4, R2 ;  /* 0x0000000400027825 */ /* 0x001fcc00078e0002 */
[----:B-1----:R-:W3:Y:S01]  /*0060*/  LDG.E R3, desc[UR4][R2.64] ;  /* 0x0000000402037981 */ /* 0x002ee2000c1e1900 */
[C---:B------:R-:W-:Y:S02]  /*0070*/  IMAD R6, R0.reuse, -0x33333333, RZ ;  /* 0xcccccccd00067824 */ /* 0x040fe400078e02ff */
[----:B--2---:R-:W-:-:S03]  /*0080*/  IMAD.WIDE.U32 R4, R0, 0x4, R4 ;  /* 0x0000000400047825 */ /* 0x004fc600078e0004 */
[----:B------:R-:W-:Y:S02]  /*0090*/  ISETP.GT.U32.AND P0, PT, R6, 0x33333333, PT ;  /* 0x333333330600780c */ /* 0x000fe40003f04070 */
[----:B---3--:R0:W-:Y:S11]  /*00a0*/  STG.E desc[UR4][R4.64], R3 ;  /* 0x0000000304007986 */ /* 0x0081f6000c101904 */
[----:B------:R-:W-:Y:S05]  /*00b0*/  @P0 BRA `(.L_x_0) ;  /* 0x0000000400b40947 */ /* 0x000fea0003800000 */
[----:B0-----:R-:W0:Y:S02]  /*00c0*/  LDC.64 R2, c[0x0][0x388] ;  /* 0x0000e200ff027b82 */ /* 0x001e240000000a00 */
[----:B0-----:R-:W2:Y:S01]  /*00d0*/  LDG.E R7, desc[UR4][R2.64] ;  /* 0x0000000402077981 */ /* 0x001ea2000c1e1900 */
[----:B------:R-:W-:Y:S01]  /*00e0*/  IMAD.MOV.U32 R4, RZ, RZ, RZ ;  /* 0x000000ffff047224 */ /* 0x000fe200078e00ff */
[----:B--2---:R-:W-:-:S13]  /*00f0*/  ISETP.GE.AND P0, PT, R7, 0x1, PT ;  /* 0x000000010700780c */ /* 0x004fda0003f06270 */
[----:B------:R-:W-:Y:S05]  /*0100*/  @!P0 BRA `(.L_x_1) ;  /* 0x0000000400908947 */ /* 0x000fea0003800000 */
[C---:B------:R-:W-:Y:S01]  /*0110*/  ISETP.GE.U32.AND P1, PT, R7.reuse, 0x10, PT ;  /* 0x000000100700780c */ /* 0x040fe20003f26070 */
[C---:B------:R-:W-:Y:S01]  /*0120*/  IMAD R5, R7.reuse, R0, RZ ;  /* 0x0000000007057224 */ /* 0x040fe200078e02ff */
[----:B------:R-:W-:Y:S01]  /*0130*/  LOP3.LUT R25, R7, 0xf, RZ, 0xc0, !PT ;  /* 0x0000000f07197812 */ /* 0x000fe200078ec0ff */
[----:B------:R-:W-:Y:S02]  /*0140*/  IMAD.MOV.U32 R6, RZ, RZ, RZ ;  /* 0x000000ffff067224 */ /* 0x000fe400078e00ff */
[----:B------:R-:W-:Y:S01]  /*0150*/  IMAD.MOV.U32 R4, RZ, RZ, RZ ;  /* 0x000000ffff047224 */ /* 0x000fe200078e00ff */
[----:B------:R-:W-:-:S07]  /*0160*/  ISETP.NE.AND P0, PT, R25, RZ, PT ;  /* 0x000000ff1900720c */ /* 0x000fce0003f05270 */
[----:B------:R-:W-:Y:S06]  /*0170*/  @!P1 BRA `(.L_x_2) ;  /* 0x0000000000989947 */ /* 0x000fec0003800000 */
[----:B------:R-:W0:Y:S01]  /*0180*/  LDC.64 R2, c[0x0][0x3a0] ;  /* 0x0000e800ff027b82 */ /* 0x000e220000000a00 */
[----:B------:R-:W-:Y:S01]  /*0190*/  LOP3.LUT R6, R7, 0x7ffffff0, RZ, 0xc0, !PT ;  /* 0x7ffffff007067812 */ /* 0x000fe200078ec0ff */
[----:B------:R-:W-:-:S04]  /*01a0*/  IMAD.MOV.U32 R4, RZ, RZ, RZ ;  /* 0x000000ffff047224 */ /* 0x000fc800078e00ff */
[----:B------:R-:W-:Y:S01]  /*01b0*/  IMAD.MOV R8, RZ, RZ, -R6 ;  /* 0x000000ffff087224 */ /* 0x000fe200078e0a06 */
[----:B0-----:R-:W-:-:S04]  /*01c0*/  LEA R14, P1, R5, R2, 0x2 ;  /* 0x00000002050e7211 */ /* 0x001fc800078210ff */
[----:B------:R-:W-:Y:S02]  /*01d0*/  IADD3 R14, P2, PT, R14, 0x20, RZ ;  /* 0x000000200e0e7810 */ /* 0x000fe40007f5e0ff */
[----:B------:R-:W-:-:S05]  /*01e0*/  LEA.HI.X R3, R5, R3, RZ, 0x2, P1 ;  /* 0x0000000305037211 */ /* 0x000fca00008f14ff */
[----:B------:R-:W-:-:S07]  /*01f0*/  IMAD.X R3, RZ, RZ, R3, P2 ;  /* 0x000000ffff037224 */ /* 0x000fce00010e0603 */
.L_x_3:
[----:B------:R-:W-:-:S05]  /*0200*/  IMAD.MOV.U32 R2, RZ, RZ, R14 ;  /* 0x000000ffff027224 */ /* 0x000fca00078e000e */
[----:B------:R-:W2:Y:S04]  /*0210*/  LDG.E R15, desc[UR4][R2.64+-0x20] ;  /* 0xffffe004020f7981 */ /* 0x000ea8000c1e1900 */
[----:B------:R-:W2:Y:S04]  /*0220*/  LDG.E R16, desc[UR4][R2.64+-0x1c] ;  /* 0xffffe40402107981 */ /* 0x000ea8000c1e1900 */
[----:B------:R-:W3:Y:S04]  /*0230*/  LDG.E R18, desc[UR4][R2.64+-0x18] ;  /* 0xffffe80402127981 */ /* 0x000ee8000c1e1900 */
[----:B------:R-:W3:Y:S04]  /*0240*/  LDG.E R17, desc[UR4][R2.64+-0x14] ;  /* 0xffffec0402117981 */ /* 0x000ee8000c1e1900 */
[----:B------:R-:W4:Y:S04]  /*0250*/  LDG.E R20, desc[UR4][R2.64+-0x10] ;  /* 0xfffff00402147981 */ /* 0x000f28000c1e1900 */
[----:B------:R-:W4:Y:S04]  /*0260*/  LDG.E R19, desc[UR4][R2.64+-0xc] ;  /* 0xfffff40402137981 */ /* 0x000f28000c1e1900 */
[----:B------:R-:W5:Y:S04]  /*0270*/  LDG.E R22, desc[UR4][R2.64+-0x8] ;  /* 0xfffff80402167981 */ /* 0x000f68000c1e1900 */
        /* <DEDUP_REMOVED lines=8> */
[----:B------:R0:W5:Y:S01]  /*0300*/  LDG.E R10, desc[UR4][R2.64+0x1c] ;  /* 0x00001c04020a7981 */ /* 0x000162000c1e1900 */
[----:B------:R-:W-:-:S05]  /*0310*/  VIADD R8, R8, 0x10 ;  /* 0x0000001008087836 */ /* 0x000fca0000000000 */
[----:B------:R-:W-:Y:S02]  /*0320*/  ISETP.NE.AND P1, PT, R8, RZ, PT ;  /* 0x000000ff0800720c */ /* 0x000fe40003f25270 */
[----:B--2---:R-:W-:-:S04]  /*0330*/  IADD3 R15, PT, PT, R16, R15, R4 ;  /* 0x0000000f100f7210 */ /* 0x004fc80007ffe004 */
[----:B---3--:R-:W-:-:S04]  /*0340*/  IADD3 R15, PT, PT, R17, R18, R15 ;  /* 0x00000012110f7210 */ /* 0x008fc80007ffe00f */
[----:B----4-:R-:W-:-:S04]  /*0350*/  IADD3 R15, PT, PT, R19, R20, R15 ;  /* 0x00000014130f7210 */ /* 0x010fc80007ffe00f */
[----:B-----5:R-:W-:-:S04]  /*0360*/  IADD3 R15, PT, PT, R21, R22, R15 ;  /* 0x00000016150f7210 */ /* 0x020fc80007ffe00f */
[----:B------:R-:W-:-:S04]  /*0370*/  IADD3 R15, PT, PT, R23, R24, R15 ;  /* 0x00000018170f7210 */ /* 0x000fc80007ffe00f */
[----:B------:R-:W-:Y:S02]  /*0380*/  IADD3 R13, PT, PT, R13, R14, R15 ;  /* 0x0000000e0d0d7210 */ /* 0x000fe40007ffe00f */
[----:B------:R-:W-:-:S05]  /*0390*/  IADD3 R14, P2, PT, R2, 0x40, RZ ;  /* 0x00000040020e7810 */ /* 0x000fca0007f5e0ff */
[----:B0-----:R-:W-:Y:S01]  /*03a0*/  IMAD.X R3, RZ, RZ, R3, P2 ;  /* 0x000000ffff037224 */ /* 0x001fe200010e0603 */
[----:B------:R-:W-:-:S04]  /*03b0*/  IADD3 R9, PT, PT, R12, R9, R13 ;  /* 0x000000090c097210 */ /* 0x000fc80007ffe00d */
[----:B------:R-:W-:Y:S01]  /*03c0*/  IADD3 R4, PT, PT, R10, R11, R9 ;  /* 0x0000000b0a047210 */ /* 0x000fe20007ffe009 */
[----:B------:R-:W-:Y:S06]  /*03d0*/  @P1 BRA `(.L_x_3) ;  /* 0xfffffffc00881947 */ /* 0x000fec000383ffff */
.L_x_2:
[----:B------:R-:W-:Y:S05]  /*03e0*/  @!P0 BRA `(.L_x_1) ;  /* 0x0000000000d88947 */ /* 0x000fea0003800000 */
[----:B------:R-:W-:Y:S02]  /*03f0*/  ISETP.GE.U32.AND P1, PT, R25, 0x8, PT ;  /* 0x000000081900780c */ /* 0x000fe40003f26070 */
[----:B------:R-:W-:-:S04]  /*0400*/  LOP3.LUT R16, R7, 0x7, RZ, 0xc0, !PT ;  /* 0x0000000707107812 */ /* 0x000fc800078ec0ff */
[----:B------:R-:W-:-:S07]  /*0410*/  ISETP.NE.AND P0, PT, R16, RZ, PT ;  /* 0x000000ff1000720c */ /* 0x000fce0003f05270 */
[----:B------:R-:W-:Y:S06]  /*0420*/  @!P1 BRA `(.L_x_4) ;  /* 0x0000000000489947 */ /* 0x000fec0003800000 */
[----:B------:R-:W0:Y:S01]  /*0430*/  LDC.64 R10, c[0x0][0x3a0] ;  /* 0x0000e800ff0a7b82 */ /* 0x000e220000000a00 */
[----:B------:R-:W-:-:S05]  /*0440*/  IADD3 R3, P1, PT, R5, R6, RZ ;  /* 0x0000000605037210 */ /* 0x000fca0007f3e0ff */
[----:B------:R-:W-:Y:S01]  /*0450*/  IMAD.X R8, RZ, RZ, RZ, P1 ;  /* 0x000000ffff087224 */ /* 0x000fe200008e06ff */
[----:B0-----:R-:W-:-:S04]  /*0460*/  LEA R2, P1, R3, R10, 0x2 ;  /* 0x0000000a03027211 */ /* 0x001fc800078210ff */
[----:B------:R-:W-:-:S05]  /*0470*/  LEA.HI.X R3, R3, R11, R8, 0x2, P1 ;  /* 0x0000000b03037211 */ /* 0x000fca00008f1408 */
[----:B------:R-:W2:Y:S04]  /*0480*/  LDG.E R9, desc[UR4][R2.64] ;  /* 0x0000000402097981 */ /* 0x000ea8000c1e1900 */
[----:B------:R-:W2:Y:S04]  /*0490*/  LDG.E R8, desc[UR4][R2.64+0x4] ;  /* 0x0000040402087981 */ /* 0x000ea8000c1e1900 */
[----:B------:R-:W3:Y:S04]  /*04a0*/  LDG.E R11, desc[UR4][R2.64+0x8] ;  /* 0x00000804020b7981 */ /* 0x000ee8000c1e1900 */
[----:B------:R-:W3:Y:S04]  /*04b0*/  LDG.E R10, desc[UR4][R2.64+0xc] ;  /* 0x00000c04020a7981 */ /* 0x000ee8000c1e1900 */
[----:B------:R-:W4:Y:S04]  /*04c0*/  LDG.E R13, desc[UR4][R2.64+0x10] ;  /* 0x00001004020d7981 */ /* 0x000f28000c1e1900 */
[----:B------:R-:W4:Y:S04]  /*04d0*/  LDG.E R12, desc[UR4][R2.64+0x14] ;  /* 0x00001404020c7981 */ /* 0x000f28000c1e1900 */
[----:B------:R-:W5:Y:S04]  /*04e0*/  LDG.E R15, desc[UR4][R2.64+0x18] ;  /* 0x00001804020f7981 */ /* 0x000f68000c1e1900 */
[----:B------:R-:W5:Y:S01]  /*04f0*/  LDG.E R14, desc[UR4][R2.64+0x1c] ;  /* 0x00001c04020e7981 */ /* 0x000f62000c1e1900 */
[----:B------:R-:W-:Y:S01]  /*0500*/  VIADD R6, R6, 0x8 ;  /* 0x0000000806067836 */ /* 0x000fe20000000000 */
[----:B--2---:R-:W-:-:S04]  /*0510*/  IADD3 R8, PT, PT, R8, R9, R4 ;  /* 0x0000000908087210 */ /* 0x004fc80007ffe004 */
[----:B---3--:R-:W-:-:S04]  /*0520*/  IADD3 R8, PT, PT, R10, R11, R8 ;  /* 0x0000000b0a087210 */ /* 0x008fc80007ffe008 */
[----:B----4-:R-:W-:-:S04]  /*0530*/  IADD3 R8, PT, PT, R12, R13, R8 ;  /* 0x0000000d0c087210 */ /* 0x010fc80007ffe008 */
[----:B-----5:R-:W-:-:S07]  /*0540*/  IADD3 R4, PT, PT, R14, R15, R8 ;  /* 0x0000000f0e047210 */ /* 0x020fce0007ffe008 */
.L_x_4:
        /* <DEDUP_REMOVED lines=13> */
[----:B------:R-:W3:Y:S01]  /*0620*/  LDG.E R10, desc[UR4][R2.64+0xc] ;  /* 0x00000c04020a7981 */ /* 0x000ee2000c1e1900 */
[----:B------:R-:W-:-:S02]  /*0630*/  IADD3 R6, PT, PT, R6, 0x4, RZ ;  /* 0x0000000406067810 */ /* 0x000fc40007ffe0ff */
[----:B--2---:R-:W-:-:S04]  /*0640*/  IADD3 R4, PT, PT, R8, R9, R4 ;  /* 0x0000000908047210 */ /* 0x004fc80007ffe004 */
[----:B---3--:R-:W-:-:S07]  /*0650*/  IADD3 R4, PT, PT, R10, R11, R4 ;  /* 0x0000000b0a047210 */ /* 0x008fce0007ffe004 */
.L_x_5:
[----:B------:R-:W-:Y:S05]  /*0660*/  @!P0 BRA `(.L_x_1) ;  /* 0x0000000000388947 */ /* 0x000fea0003800000 */
[----:B------:R-:W0:Y:S01]  /*0670*/  LDC.64 R2, c[0x0][0x3a0] ;  /* 0x0000e800ff027b82 */ /* 0x000e220000000a00 */
[----:B------:R-:W-:Y:S01]  /*0680*/  IADD3 R5, P0, PT, R5, R6, RZ ;  /* 0x0000000605057210 */ /* 0x000fe20007f1e0ff */
[----:B------:R-:W-:-:S04]  /*0690*/  IMAD.MOV R7, RZ, RZ, -R7 ;  /* 0x000000ffff077224 */ /* 0x000fc800078e0a07 */
[----:B------:R-:W-:Y:S01]  /*06a0*/  IMAD.X R6, RZ, RZ, RZ, P0 ;  /* 0x000000ffff067224 */ /* 0x000fe200000e06ff */
[----:B0-----:R-:W-:-:S04]  /*06b0*/  LEA R2, P1, R5, R2, 0x2 ;  /* 0x0000000205027211 */ /* 0x001fc800078210ff */
[----:B------:R-:W-:-:S09]  /*06c0*/  LEA.HI.X R5, R5, R3, R6, 0x2, P1 ;  /* 0x0000000305057211 */ /* 0x000fd200008f1406 */
.L_x_6:
[----:B------:R-:W-:-:S06]  /*06d0*/  IMAD.MOV.U32 R3, RZ, RZ, R5 ;  /* 0x000000ffff037224 */ /* 0x000fcc00078e0005 */
[----:B------:R0:W2:Y:S01]  /*06e0*/  LDG.E R3, desc[UR4][R2.64] ;  /* 0x0000000402037981 */ /* 0x0000a2000c1e1900 */
[----:B------:R-:W-:-:S05]  /*06f0*/  VIADD R7, R7, 0x1 ;  /* 0x0000000107077836 */ /* 0x000fca0000000000 */
[----:B------:R-:W-:Y:S02]  /*0700*/  ISETP.NE.AND P0, PT, R7, RZ, PT ;  /* 0x000000ff0700720c */ /* 0x000fe40003f05270 */
[----:B0-----:R-:W-:-:S05]  /*0710*/  IADD3 R2, P1, PT, R2, 0x4, RZ ;  /* 0x0000000402027810 */ /* 0x001fca0007f3e0ff */
[----:B------:R-:W-:Y:S02]  /*0720*/  IMAD.X R5, RZ, RZ, R5, P1 ;  /* 0x000000ffff057224 */ /* 0x000fe400008e0605 */
[----:B--2---:R-:W-:-:S04]  /*0730*/  IMAD.IADD R4, R3, 0x1, R4 ;  /* 0x0000000103047824 */ /* 0x004fc800078e0204 */
[----:B------:R-:W-:Y:S05]  /*0740*/  @P0 BRA `(.L_x_6) ;  /* 0xfffffffc00e00947 */ /* 0x000fea000383ffff */
.L_x_1:
[----:B------:R-:W0:Y:S02]  /*0750*/  LDC.64 R2, c[0x0][0x3a8] ;  /* 0x0000ea00ff027b82 */ /* 0x000e240000000a00 */
[----:B0-----:R-:W-:-:S05]  /*0760*/  IMAD.WIDE.U32 R2, R0, 0x4, R2 ;  /* 0x0000000400027825 */ /* 0x001fca00078e0002 */
[----:B------:R-:W-:Y:S01]  /*0770*/  STG.E desc[UR4][R2.64], R4 ;  /* 0x0000000402007986 */ /* 0x000fe2000c101904 */
[----:B------:R-:W-:Y:S05]  /*0780*/  EXIT ;  /* 0x000000000000794d */ /* 0x000fea0003800000 */
.L_x_0:
[----:B0-----:R-:W0:Y:S02]  /*0790*/  LDC.64 R2, c[0x0][0x388] ;  /* 0x0000e200ff027b82 */ /* 0x001e240000000a00 */
[----:B0-----:R-:W2:Y:S01]  /*07a0*/  LDG.E R7, desc[UR4][R2.64] ;  /* 0x0000000402077981 */ /* 0x001ea2000c1e1900 */
[----:B------:R-:W-:Y:S01]  /*07b0*/  IMAD.MOV.U32 R4, RZ, RZ, RZ ;  /* 0x000000ffff047224 */ /* 0x000fe200078e00ff */
[----:B--2---:R-:W-:-:S13]  /*07c0*/  ISETP.GE.AND P0, PT, R7, 0x1, PT ;  /* 0x000000010700780c */ /* 0x004fda0003f06270 */
[----:B------:R-:W-:Y:S05]  /*07d0*/  @!P0 BRA `(.L_x_7) ;  /* 0x0000000400c48947 */ /* 0x000fea0003800000 */
[C---:B------:R-:W-:Y:S01]  /*07e0*/  ISETP.GE.U32.AND P1, PT, R7.reuse, 0x10, PT ;  /* 0x000000100700780c */ /* 0x040fe20003f26070 */
[----:B------:R-:W-:Y:S01]  /*07f0*/  HFMA2 R6, -RZ, RZ, 0, 0 ;  /* 0x00000000ff067431 */ /* 0x000fe200000001ff */
[C---:B------:R-:W-:Y:S01]  /*0800*/  LOP3.LUT R21, R7.reuse, 0xf, RZ, 0xc0, !PT ;  /* 0x0000000f07157812 */ /* 0x040fe200078ec0ff */
[----:B------:R-:W-:Y:S02]  /*0810*/  IMAD R5, R7, R0, RZ ;  /* 0x0000000007057224 */ /* 0x000fe400078e02ff */
        /* <DEDUP_REMOVED lines=11> */
.L_x_9:
[----:B------:R-:W2:Y:S04]  /*08d0*/  LDG.E R19, desc[UR4][R2.64+-0x20] ;  /* 0xffffe00402137981 */ /* 0x000ea8000c1e1900 */
[----:B------:R-:W3:Y:S04]  /*08e0*/  LDG.E R20, desc[UR4][R2.64+-0x1c] ;  /* 0xffffe40402147981 */ /* 0x000ee8000c1e1900 */
        /* <DEDUP_REMOVED lines=16> */
[----:B0-----:R-:W-:-:S05]  /*09f0*/  IADD3 R2, P2, PT, R2, 0x40, RZ ;  /* 0x0000004002027810 */ /* 0x001fca0007f5e0ff */
[----:B------:R-:W-:Y:S02]  /*0a00*/  IMAD.X R3, RZ, RZ, R3, P2 ;  /* 0x000000ffff037224 */ /* 0x000fe400010e0603 */
[----:B--2---:R-:W-:-:S04]  /*0a10*/  FADD R19, R19, R4 ;  /* 0x0000000413137221 */ /* 0x004fc80000000000 */
[----:B---3--:R-:W-:-:S04]  /*0a20*/  FADD R19, R19, R20 ;  /* 0x0000001413137221 */ /* 0x008fc80000000000 */
[----:B----4-:R-:W-:-:S04]  /*0a30*/  FADD R19, R19, R22 ;  /* 0x0000001613137221 */ /* 0x010fc80000000000 */
[----:B-----5:R-:W-:-:S04]  /*0a40*/  FADD R19, R19, R24 ;  /* 0x0000001813137221 */ /* 0x020fc80000000000 */
[----:B------:R-:W-:-:S04]  /*0a50*/  FADD R19, R19, R26 ;  /* 0x0000001a13137221 */ /* 0x000fc80000000000 */
        /* <DEDUP_REMOVED lines=10> */
[----:B------:R-:W-:Y:S01]  /*0b00*/  FADD R4, R9, R8 ;  /* 0x0000000809047221 */ /* 0x000fe20000000000 */
[----:B------:R-:W-:Y:S06]  /*0b10*/  @P1 BRA `(.L_x_9) ;  /* 0xfffffffc006c1947 */ /* 0x000fec000383ffff */
.L_x_8:
        /* <DEDUP_REMOVED lines=11> */
[----:B------:R-:W3:Y:S04]  /*0bd0*/  LDG.E R8, desc[UR4][R2.64+0x4] ;  /* 0x0000040402087981 */ /* 0x000ee8000c1e1900 */
[----:B------:R-:W4:Y:S04]  /*0be0*/  LDG.E R11, desc[UR4][R2.64+0x8] ;  /* 0x00000804020b7981 */ /* 0x000f28000c1e1900 */
[----:B------:R-:W5:Y:S04]  /*0bf0*/  LDG.E R13, desc[UR4][R2.64+0xc] ;  /* 0x00000c04020d7981 */ /* 0x000f68000c1e1900 */
[----:B------:R-:W5:Y:S04]  /*0c00*/  LDG.E R15, desc[UR4][R2.64+0x10] ;  /* 0x00001004020f7981 */ /* 0x000f68000c1e1900 */
[----:B------:R-:W5:Y:S04]  /*0c10*/  LDG.E R17, desc[UR4][R2.64+0x14] ;  /* 0x0000140402117981 */ /* 0x000f68000c1e1900 */
[----:B------:R-:W5:Y:S04]  /*0c20*/  LDG.E R19, desc[UR4][R2.64+0x18] ;  /* 0x0000180402137981 */ /* 0x000f68000c1e1900 */
[----:B------:R-:W5:Y:S01]  /*0c30*/  LDG.E R21, desc[UR4][R2.64+0x1c] ;  /* 0x00001c0402157981 */ /* 0x000f62000c1e1900 */
[----:B------:R-:W-:-:S02]  /*0c40*/  VIADD R6, R6, 0x8 ;  /* 0x0000000806067836 */ /* 0x000fc40000000000 */
[----:B--2---:R-:W-:-:S04]  /*0c50*/  FADD R9, R4, R9 ;  /* 0x0000000904097221 */ /* 0x004fc80000000000 */
[----:B---3--:R-:W-:-:S04]  /*0c60*/  FADD R8, R9, R8 ;  /* 0x0000000809087221 */ /* 0x008fc80000000000 */
[----:B----4-:R-:W-:-:S04]  /*0c70*/  FADD R8, R8, R11 ;  /* 0x0000000b08087221 */ /* 0x010fc80000000000 */
[----:B-----5:R-:W-:-:S04]  /*0c80*/  FADD R8, R8, R13 ;  /* 0x0000000d08087221 */ /* 0x020fc80000000000 */
[----:B------:R-:W-:-:S04]  /*0c90*/  FADD R8, R8, R15 ;  /* 0x0000000f08087221 */ /* 0x000fc80000000000 */
[----:B------:R-:W-:-:S04]  /*0ca0*/  FADD R8, R8, R17 ;  /* 0x0000001108087221 */ /* 0x000fc80000000000 */
[----:B------:R-:W-:-:S04]  /*0cb0*/  FADD R8, R8, R19 ;  /* 0x0000001308087221 */ /* 0x000fc80000000000 */
[----:B------:R-:W-:-:S07]  /*0cc0*/  FADD R4, R8, R21 ;  /* 0x0000001508047221 */ /* 0x000fce0000000000 */
.L_x_10:
[----:B------:R-:W-:Y:S05]  /*0cd0*/  @!P0 BRA `(.L_x_7) ;  /* 0x0000000000848947 */ /* 0x000fea0003800000 */
[----:B------:R-:W-:Y:S02]  /*0ce0*/  ISETP.GE.U32.AND P1, PT, R12, 0x4, PT ;  /* 0x000000040c00780c */ /* 0x000fe40003f26070 */
[----:B------:R-:W-:-:S04]  /*0cf0*/  LOP3.LUT R7, R7, 0x3, RZ, 0xc0, !PT ;  /* 0x0000000307077812 */ /* 0x000fc800078ec0ff */
[----:B------:R-:W-:-:S07]  /*0d00*/  ISETP.NE.AND P0, PT, R7, RZ, PT ;  /* 0x000000ff0700720c */ /* 0x000fce0003f05270 */
[----:B------:R-:W-:Y:S06]  /*0d10*/  @!P1 BRA `(.L_x_11) ;  /* 0x0000000000389947 */ /* 0x000fec0003800000 */
[----:B------:R-:W0:Y:S01]  /*0d20*/  LDC.64 R10, c[0x0][0x3a0] ;  /* 0x0000e800ff0a7b82 */ /* 0x000e220000000a00 */
[----:B------:R-:W-:-:S04]  /*0d30*/  IADD3 R3, P1, PT, R5, R6, RZ ;  /* 0x0000000605037210 */ /* 0x000fc80007f3e0ff */
[----:B------:R-:W-:Y:S02]  /*0d40*/  IADD3.X R8, PT, PT, RZ, RZ, RZ, P1, !PT ;  /* 0x000000ffff087210 */ /* 0x000fe40000ffe4ff */
[----:B0-----:R-:W-:-:S04]  /*0d50*/  LEA R2, P1, R3, R10, 0x2 ;  /* 0x0000000a03027211 */ /* 0x001fc800078210ff */
[----:B------:R-:W-:-:S05]  /*0d60*/  LEA.HI.X R3, R3, R11, R8, 0x2, P1 ;  /* 0x0000000b03037211 */ /* 0x000fca00008f1408 */
[----:B------:R-:W2:Y:S04]  /*0d70*/  LDG.E R9, desc[UR4][R2.64] ;  /* 0x0000000402097981 */ /* 0x000ea8000c1e1900 */
[----:B------:R-:W3:Y:S04]  /*0d80*/  LDG.E R8, desc[UR4][R2.64+0x4] ;  /* 0x0000040402087981 */ /* 0x000ee8000c1e1900 */
[----:B------:R-:W4:Y:S04]  /*0d90*/  LDG.E R11, desc[UR4][R2.64+0x8] ;  /* 0x00000804020b7981 */ /* 0x000f28000c1e1900 */
[----:B------:R-:W5:Y:S01]  /*0da0*/  LDG.E R13, desc[UR4][R2.64+0xc] ;  /* 0x00000c04020d7981 */ /* 0x000f62000c1e1900 */
[----:B------:R-:W-:-:S02]  /*0db0*/  VIADD R6, R6, 0x4 ;  /* 0x0000000406067836 */ /* 0x000fc40000000000 */
[----:B--2---:R-:W-:-:S04]  /*0dc0*/  FADD R9, R4, R9 ;  /* 0x0000000904097221 */ /* 0x004fc80000000000 */
[----:B---3--:R-:W-:-:S04]  /*0dd0*/  FADD R8, R9, R8 ;  /* 0x0000000809087221 */ /* 0x008fc80000000000 */
[----:B----4-:R-:W-:-:S04]  /*0de0*/  FADD R8, R8, R11 ;  /* 0x0000000b08087221 */ /* 0x010fc80000000000 */
[----:B-----5:R-:W-:-:S07]  /*0df0*/  FADD R4, R8, R13 ;  /* 0x0000000d08047221 */ /* 0x020fce0000000000 */
.L_x_11:
[----:B------:R-:W-:Y:S05]  /*0e00*/  @!P0 BRA `(.L_x_7) ;  /* 0x0000000000388947 */ /* 0x000fea0003800000 */
[----:B------:R-:W0:Y:S01]  /*0e10*/  LDC.64 R2, c[0x0][0x3a0] ;  /* 0x0000e800ff027b82 */ /* 0x000e220000000a00 */
[----:B------:R-:W-:Y:S01]  /*0e20*/  IADD3 R5, P0, PT, R5, R6, RZ ;  /* 0x0000000605057210 */ /* 0x000fe20007f1e0ff */
[----:B------:R-:W-:-:S04]  /*0e30*/  IMAD.MOV R7, RZ, RZ, -R7 ;  /* 0x000000ffff077224 */ /* 0x000fc800078e0a07 */
[----:B------:R-:W-:Y:S01]  /*0e40*/  IMAD.X R6, RZ, RZ, RZ, P0 ;  /* 0x000000ffff067224 */ /* 0x000fe200000e06ff */
[----:B0-----:R-:W-:-:S04]  /*0e50*/  LEA R2, P1, R5, R2, 0x2 ;  /* 0x0000000205027211 */ /* 0x001fc800078210ff */
[----:B------:R-:W-:-:S09]  /*0e60*/  LEA.HI.X R5, R5, R3, R6, 0x2, P1 ;  /* 0x0000000305057211 */ /* 0x000fd200008f1406 */
.L_x_12:
[----:B------:R-:W-:-:S06]  /*0e70*/  IMAD.MOV.U32 R3, RZ, RZ, R5 ;  /* 0x000000ffff037224 */ /* 0x000fcc00078e0005 */
[----:B------:R0:W2:Y:S01]  /*0e80*/  LDG.E R3, desc[UR4][R2.64] ;  /* 0x0000000402037981 */ /* 0x0000a2000c1e1900 */
[----:B------:R-:W-:-:S05]  /*0e90*/  VIADD R7, R7, 0x1 ;  /* 0x0000000107077836 */ /* 0x000fca0000000000 */
[----:B------:R-:W-:Y:S02]  /*0ea0*/  ISETP.NE.AND P0, PT, R7, RZ, PT ;  /* 0x000000ff0700720c */ /* 0x000fe40003f05270 */
[----:B0-----:R-:W-:-:S05]  /*0eb0*/  IADD3 R2, P1, PT, R2, 0x4, RZ ;  /* 0x0000000402027810 */ /* 0x001fca0007f3e0ff */
[----:B------:R-:W-:Y:S02]  /*0ec0*/  IMAD.X R5, RZ, RZ, R5, P1 ;  /* 0x000000ffff057224 */ /* 0x000fe400008e0605 */
[----:B--2---:R-:W-:-:S04]  /*0ed0*/  FADD R4, R3, R4 ;  /* 0x0000000403047221 */ /* 0x004fc80000000000 */
[----:B------:R-:W-:Y:S05]  /*0ee0*/  @P0 BRA `(.L_x_12) ;  /* 0xfffffffc00e00947 */ /* 0x000fea000383ffff */
.L_x_7:
[----:B------:R-:W0:Y:S02]  /*0ef0*/  LDC.64 R2, c[0x0][0x3a8] ;  /* 0x0000ea00ff027b82 */ /* 0x000e240000000a00 */
[----:B0-----:R-:W-:-:S05]  /*0f00*/  IMAD.WIDE.U32 R2, R0, 0x4, R2 ;  /* 0x0000000400027825 */ /* 0x001fca00078e0002 */
[----:B------:R-:W-:Y:S01]  /*0f10*/  STG.E desc[UR4][R2.64], R4 ;  /* 0x0000000402007986 */ /* 0x000fe2000c101904 */
[----:B------:R-:W-:Y:S05]  /*0f20*/  EXIT ;  /* 0x000000000000794d */ /* 0x000fea0003800000 */
.L_x_13:
[----:B------:R-:W-:-:S00]  /*0f30*/  BRA `(.L_x_13) ;  /* 0xfffffffc00fc7947 */ /* 0x000fc0000383ffff */
[----:B------:R-:W-:-:S00]  /*0f40*/  NOP ;  /* 0x0000000000007918 */ /* 0x000fc00000000000 */
        /* <DEDUP_REMOVED lines=11> */
.L_x_14:


//--------------------- .nv.shared.reserved.0     --------------------------
	.section	.nv.shared.reserved.0,"aw",@nobits
	.weak		__nv_reservedSMEM_offset_0_alias
	.size		__nv_reservedSMEM_offset_0_alias, 0, 64
	.other		__nv_reservedSMEM_offset_0_alias,@"STO_CUDA_RESERVED_SHARED STV_DEFAULT"
__nv_reservedSMEM_offset_0_alias:
	.zero		0
	.zero		64


//--------------------- .nv.constant0._Z19kmeansReducerKerneliPKiS0_PiPKvPv --------------------------
	.section	.nv.constant0._Z19kmeansReducerKerneliPKiS0_PiPKvPv,"a",@progbits
	.sectionflags	@""
	.align	4
.nv.constant0._Z19kmeansReducerKerneliPKiS0_PiPKvPv:
	.zero		944


//--------------------- SYMBOLS --------------------------

	.type		.nv.reservedSmem.offset0,@object
	.size		.nv.reservedSmem.offset0,0x4
